//
// Generated by NVIDIA NVVM Compiler
//
// Compiler Build ID: CL-36424714
// Cuda compilation tools, release 13.0, V13.0.88
// Based on NVVM 20.0.0
//

.version 9.0
.target sm_100
.address_size 64

	// .globl	_Z12matMulKernelPfS_S_i

.visible .entry _Z12matMulKernelPfS_S_i(
	.param .u64 .ptr .align 1 _Z12matMulKernelPfS_S_i_param_0,
	.param .u64 .ptr .align 1 _Z12matMulKernelPfS_S_i_param_1,
	.param .u64 .ptr .align 1 _Z12matMulKernelPfS_S_i_param_2,
	.param .u32 _Z12matMulKernelPfS_S_i_param_3
)
{
	.reg .pred 	%p<10>;
	.reg .b32 	%r<40>;
	.reg .b32 	%f<67>;
	.reg .b64 	%rd<67>;

	ld.param.u64 	%rd14, [_Z12matMulKernelPfS_S_i_param_0];
	ld.param.u64 	%rd15, [_Z12matMulKernelPfS_S_i_param_1];
	ld.param.u32 	%r18, [_Z12matMulKernelPfS_S_i_param_3];
	cvta.to.global.u64 	%rd1, %rd15;
	cvta.to.global.u64 	%rd2, %rd14;
	mov.u32 	%r19, %ctaid.y;
	mov.u32 	%r20, %ntid.y;
	mov.u32 	%r21, %tid.y;
	mad.lo.s32 	%r1, %r19, %r20, %r21;
	mov.u32 	%r22, %ctaid.x;
	mov.u32 	%r23, %ntid.x;
	mov.u32 	%r24, %tid.x;
	mad.lo.s32 	%r2, %r22, %r23, %r24;
	max.s32 	%r25, %r1, %r2;
	setp.ge.s32 	%p1, %r25, %r18;
	@%p1 bra 	$L__BB0_13;
	mul.lo.s32 	%r3, %r18, %r1;
	and.b32  	%r4, %r18, 7;
	setp.lt.u32 	%p2, %r18, 8;
	mov.f32 	%f66, 0f00000000;
	mov.b32 	%r38, 0;
	@%p2 bra 	$L__BB0_4;
	and.b32  	%r38, %r18, 2147483640;
	neg.s32 	%r36, %r38;
	mul.wide.s32 	%rd16, %r18, 4;
	add.s64 	%rd3, %rd1, %rd16;
	shl.b32 	%r7, %r18, 3;
	mul.wide.s32 	%rd17, %r18, 8;
	add.s64 	%rd4, %rd1, %rd17;
	mul.wide.s32 	%rd18, %r18, 12;
	add.s64 	%rd5, %rd1, %rd18;
	mul.wide.s32 	%rd19, %r18, 16;
	add.s64 	%rd6, %rd1, %rd19;
	mul.wide.s32 	%rd20, %r18, 20;
	add.s64 	%rd7, %rd1, %rd20;
	mul.wide.s32 	%rd21, %r18, 24;
	add.s64 	%rd8, %rd1, %rd21;
	mul.wide.s32 	%rd22, %r18, 28;
	add.s64 	%rd9, %rd1, %rd22;
	mul.wide.u32 	%rd23, %r3, 4;
	add.s64 	%rd24, %rd23, %rd2;
	add.s64 	%rd66, %rd24, 16;
	mov.f32 	%f66, 0f00000000;
	mov.u32 	%r35, %r2;
$L__BB0_3:
	.pragma "nounroll";
	mul.wide.s32 	%rd25, %r35, 4;
	add.s64 	%rd26, %rd3, %rd25;
	add.s64 	%rd27, %rd4, %rd25;
	add.s64 	%rd28, %rd5, %rd25;
	add.s64 	%rd29, %rd6, %rd25;
	add.s64 	%rd30, %rd7, %rd25;
	add.s64 	%rd31, %rd8, %rd25;
	add.s64 	%rd32, %rd9, %rd25;
	add.s64 	%rd33, %rd1, %rd25;
	ld.global.f32 	%f16, [%rd66+-16];
	ld.global.f32 	%f17, [%rd33];
	fma.rn.f32 	%f18, %f16, %f17, %f66;
	ld.global.f32 	%f19, [%rd66+-12];
	ld.global.f32 	%f20, [%rd26];
	fma.rn.f32 	%f21, %f19, %f20, %f18;
	ld.global.f32 	%f22, [%rd66+-8];
	ld.global.f32 	%f23, [%rd27];
	fma.rn.f32 	%f24, %f22, %f23, %f21;
	ld.global.f32 	%f25, [%rd66+-4];
	ld.global.f32 	%f26, [%rd28];
	fma.rn.f32 	%f27, %f25, %f26, %f24;
	ld.global.f32 	%f28, [%rd66];
	ld.global.f32 	%f29, [%rd29];
	fma.rn.f32 	%f30, %f28, %f29, %f27;
	ld.global.f32 	%f31, [%rd66+4];
	ld.global.f32 	%f32, [%rd30];
	fma.rn.f32 	%f33, %f31, %f32, %f30;
	ld.global.f32 	%f34, [%rd66+8];
	ld.global.f32 	%f35, [%rd31];
	fma.rn.f32 	%f36, %f34, %f35, %f33;
	ld.global.f32 	%f37, [%rd66+12];
	ld.global.f32 	%f38, [%rd32];
	fma.rn.f32 	%f66, %f37, %f38, %f36;
	add.s32 	%r36, %r36, 8;
	add.s32 	%r35, %r35, %r7;
	add.s64 	%rd66, %rd66, 32;
	setp.ne.s32 	%p3, %r36, 0;
	@%p3 bra 	$L__BB0_3;
$L__BB0_4:
	setp.eq.s32 	%p4, %r4, 0;
	@%p4 bra 	$L__BB0_12;
	and.b32  	%r13, %r18, 3;
	setp.lt.u32 	%p5, %r4, 4;
	@%p5 bra 	$L__BB0_7;
	add.s32 	%r27, %r38, %r3;
	mul.wide.u32 	%rd34, %r27, 4;
	add.s64 	%rd35, %rd2, %rd34;
	ld.global.f32 	%f40, [%rd35];
	mad.lo.s32 	%r28, %r38, %r18, %r2;
	mul.wide.s32 	%rd36, %r28, 4;
	add.s64 	%rd37, %rd1, %rd36;
	ld.global.f32 	%f41, [%rd37];
	fma.rn.f32 	%f42, %f40, %f41, %f66;
	cvt.u64.u32 	%rd38, %r3;
	cvt.u64.u32 	%rd39, %r38;
	add.s64 	%rd40, %rd39, %rd38;
	shl.b64 	%rd41, %rd40, 2;
	add.s64 	%rd42, %rd2, %rd41;
	ld.global.f32 	%f43, [%rd42+4];
	mul.wide.s32 	%rd43, %r18, 4;
	add.s64 	%rd44, %rd37, %rd43;
	ld.global.f32 	%f44, [%rd44];
	fma.rn.f32 	%f45, %f43, %f44, %f42;
	ld.global.f32 	%f46, [%rd42+8];
	add.s64 	%rd45, %rd44, %rd43;
	ld.global.f32 	%f47, [%rd45];
	fma.rn.f32 	%f48, %f46, %f47, %f45;
	ld.global.f32 	%f49, [%rd42+12];
	add.s64 	%rd46, %rd45, %rd43;
	ld.global.f32 	%f50, [%rd46];
	fma.rn.f32 	%f66, %f49, %f50, %f48;
	add.s32 	%r38, %r38, 4;
$L__BB0_7:
	setp.eq.s32 	%p6, %r13, 0;
	@%p6 bra 	$L__BB0_12;
	setp.eq.s32 	%p7, %r13, 1;
	@%p7 bra 	$L__BB0_10;
	add.s32 	%r29, %r38, %r3;
	mul.wide.u32 	%rd47, %r29, 4;
	add.s64 	%rd48, %rd2, %rd47;
	ld.global.f32 	%f52, [%rd48];
	mad.lo.s32 	%r30, %r38, %r18, %r2;
	mul.wide.s32 	%rd49, %r30, 4;
	add.s64 	%rd50, %rd1, %rd49;
	ld.global.f32 	%f53, [%rd50];
	fma.rn.f32 	%f54, %f52, %f53, %f66;
	cvt.u64.u32 	%rd51, %r3;
	cvt.u64.u32 	%rd52, %r38;
	add.s64 	%rd53, %rd52, %rd51;
	shl.b64 	%rd54, %rd53, 2;
	add.s64 	%rd55, %rd2, %rd54;
	ld.global.f32 	%f55, [%rd55+4];
	mul.wide.s32 	%rd56, %r18, 4;
	add.s64 	%rd57, %rd50, %rd56;
	ld.global.f32 	%f56, [%rd57];
	fma.rn.f32 	%f66, %f55, %f56, %f54;
	add.s32 	%r38, %r38, 2;
$L__BB0_10:
	and.b32  	%r31, %r18, 1;
	setp.eq.b32 	%p8, %r31, 1;
	not.pred 	%p9, %p8;
	@%p9 bra 	$L__BB0_12;
	add.s32 	%r32, %r38, %r3;
	mul.wide.u32 	%rd58, %r32, 4;
	add.s64 	%rd59, %rd2, %rd58;
	ld.global.f32 	%f57, [%rd59];
	mad.lo.s32 	%r33, %r38, %r18, %r2;
	mul.wide.s32 	%rd60, %r33, 4;
	add.s64 	%rd61, %rd1, %rd60;
	ld.global.f32 	%f58, [%rd61];
	fma.rn.f32 	%f66, %f57, %f58, %f66;
$L__BB0_12:
	ld.param.u64 	%rd65, [_Z12matMulKernelPfS_S_i_param_2];
	add.s32 	%r34, %r3, %r2;
	cvta.to.global.u64 	%rd62, %rd65;
	mul.wide.s32 	%rd63, %r34, 4;
	add.s64 	%rd64, %rd62, %rd63;
	st.global.f32 	[%rd64], %f66;
$L__BB0_13:
	ret;

}


// ===== COMPILED SASS (sm_100) =====

	.target	sm_100

	.elftype	@"ET_EXEC"


//--------------------- .note.nv.tkinfo           --------------------------
	.section	.note.nv.tkinfo,"",@"SHT_NOTE"
	.sectionflags	@"SHF_NOTE_NV_TKINFO"
	.tkinfo
        /*0018*/ 	.word	0x00000002
        /*0030*/ 	.string	""
        /*0030*/ 	.string	"ptxas"
        /*0030*/ 	.string	"Cuda compilation tools, release 13.0, V13.0.88"
        /*0030*/ 	.string	"Build cuda_13.0.r13.0/compiler.36424714_0"
        /*0030*/ 	.string	"-arch sm_100 -m 64 "



//--------------------- .note.nv.cuinfo           --------------------------
	.section	.note.nv.cuinfo,"",@"SHT_NOTE"
	.sectionflags	@"SHF_NOTE_NV_CUINFO"
        /*0018*/ 	.short	0x0002
        /*001a*/ 	.short	0x0064
        /*001c*/ 	.short	0x0082
	.zero		2


//--------------------- .nv.info                  --------------------------
	.section	.nv.info,"",@"SHT_CUDA_INFO"
	.align	4


	//----- nvinfo : EIATTR_REGCOUNT
	.align		4
        /*0000*/ 	.byte	0x04, 0x2f
        /*0002*/ 	.short	(.L_1 - .L_0)
	.align		4
.L_0:
        /*0004*/ 	.word	index@(_Z12matMulKernelPfS_S_i)
        /*0008*/ 	.word	0x0000001e


	//----- nvinfo : EIATTR_FRAME_SIZE
	.align		4
.L_1:
        /*000c*/ 	.byte	0x04, 0x11
        /*000e*/ 	.short	(.L_3 - .L_2)
	.align		4
.L_2:
        /*0010*/ 	.word	index@(_Z12matMulKernelPfS_S_i)
        /*0014*/ 	.word	0x00000000


	//----- nvinfo : EIATTR_MIN_STACK_SIZE
	.align		4
.L_3:
        /*0018*/ 	.byte	0x04, 0x12
        /*001a*/ 	.short	(.L_5 - .L_4)
	.align		4
.L_4:
        /*001c*/ 	.word	index@(_Z12matMulKernelPfS_S_i)
        /*0020*/ 	.word	0x00000000
.L_5:


//--------------------- .nv.compat                --------------------------
	.section	.nv.compat,"",@"SHT_CUDA_COMPAT_INFO"
	.align	4
        /*0000*/ 	.byte	0x02, 0x09, 0x00, 0x00, 0x02, 0x02, 0x01, 0x00, 0x02, 0x05, 0x05, 0x00, 0x03, 0x07, 0x01, 0x01
        /*0010*/ 	.byte	0x02, 0x03, 0x00, 0x00, 0x02, 0x06, 0x01, 0x00, 0x04, 0x0b, 0x08, 0x00, 0x09, 0x00, 0x00, 0x00
        /*0020*/ 	.byte	0x00, 0x00, 0x00, 0x00


//--------------------- .nv.info._Z12matMulKernelPfS_S_i --------------------------
	.section	.nv.info._Z12matMulKernelPfS_S_i,"",@"SHT_CUDA_INFO"
	.sectionflags	@""
	.align	4


	//----- nvinfo : EIATTR_CUDA_API_VERSION
	.align		4
        /*0000*/ 	.byte	0x04, 0x37
        /*0002*/ 	.short	(.L_7 - .L_6)
.L_6:
        /*0004*/ 	.word	0x00000082


	//----- nvinfo : EIATTR_KPARAM_INFO
	.align		4
.L_7:
        /*0008*/ 	.byte	0x04, 0x17
        /*000a*/ 	.short	(.L_9 - .L_8)
.L_8:
        /*000c*/ 	.word	0x00000000
        /*0010*/ 	.short	0x0003
        /*0012*/ 	.short	0x0018
        /*0014*/ 	.byte	0x00, 0xf0, 0x11, 0x00


	//----- nvinfo : EIATTR_KPARAM_INFO
	.align		4
.L_9:
        /*0018*/ 	.byte	0x04, 0x17
        /*001a*/ 	.short	(.L_11 - .L_10)
.L_10:
        /*001c*/ 	.word	0x00000000
        /*0020*/ 	.short	0x0002
        /*0022*/ 	.short	0x0010
        /*0024*/ 	.byte	0x00, 0xf5, 0x21, 0x00


	//----- nvinfo : EIATTR_KPARAM_INFO
	.align		4
.L_11:
        /*0028*/ 	.byte	0x04, 0x17
        /*002a*/ 	.short	(.L_13 - .L_12)
.L_12:
        /*002c*/ 	.word	0x00000000
        /*0030*/ 	.short	0x0001
        /*0032*/ 	.short	0x0008
        /*0034*/ 	.byte	0x00, 0xf5, 0x21, 0x00


	//----- nvinfo : EIATTR_KPARAM_INFO
	.align		4
.L_13:
        /*0038*/ 	.byte	0x04, 0x17
        /*003a*/ 	.short	(.L_15 - .L_14)
.L_14:
        /*003c*/ 	.word	0x00000000
        /*0040*/ 	.short	0x0000
        /*0042*/ 	.short	0x0000
        /*0044*/ 	.byte	0x00, 0xf5, 0x21, 0x00


	//----- nvinfo : EIATTR_SPARSE_MMA_MASK
	.align		4
.L_15:
        /*0048*/ 	.byte	0x03, 0x50
        /*004a*/ 	.short	0x0000


	//----- nvinfo : EIATTR_MAXREG_COUNT
	.align		4
        /*004c*/ 	.byte	0x03, 0x1b
        /*004e*/ 	.short	0x00ff


	//----- nvinfo : EIATTR_MERCURY_ISA_VERSION
	.align		4
        /*0050*/ 	.byte	0x03, 0x5f
        /*0052*/ 	.short	0x0101


	//----- nvinfo : EIATTR_VRC_CTA_INIT_COUNT
	.align		4
        /*0054*/ 	.byte	0x02, 0x4a
	.zero		1
	.zero		1


	//----- nvinfo : EIATTR_EXIT_INSTR_OFFSETS
	.align		4
        /*0058*/ 	.byte	0x04, 0x1c
        /*005a*/ 	.short	(.L_17 - .L_16)


	//   ....[0]....
.L_16:
        /*005c*/ 	.word	0x000000c0


	//   ....[1]....
        /*0060*/ 	.word	0x00000a90


	//----- nvinfo : EIATTR_CBANK_PARAM_SIZE
	.align		4
.L_17:
        /*0064*/ 	.byte	0x03, 0x19
        /*0066*/ 	.short	0x001c


	//----- nvinfo : EIATTR_PARAM_CBANK
	.align		4
        /*0068*/ 	.byte	0x04, 0x0a
        /*006a*/ 	.short	(.L_19 - .L_18)
	.align		4
.L_18:
        /*006c*/ 	.word	index@(.nv.constant0._Z12matMulKernelPfS_S_i)
        /*0070*/ 	.short	0x0380
        /*0072*/ 	.short	0x001c


	//----- nvinfo : EIATTR_SW_WAR
	.align		4
.L_19:
        /*0074*/ 	.byte	0x04, 0x36
        /*0076*/ 	.short	(.L_21 - .L_20)
.L_20:
        /*0078*/ 	.word	0x00000008
.L_21:


//--------------------- .nv.callgraph             --------------------------
	.section	.nv.callgraph,"",@"SHT_CUDA_CALLGRAPH"
	.align	4
	.sectionentsize	8
	.align		4
        /*0000*/ 	.word	0x00000000
	.align		4
        /*0004*/ 	.word	0xffffffff
	.align		4
        /*0008*/ 	.word	0x00000000
	.align		4
        /*000c*/ 	.word	0xfffffffe
	.align		4
        /*0010*/ 	.word	0x00000000
	.align		4
        /*0014*/ 	.word	0xfffffffd
	.align		4
        /*0018*/ 	.word	0x00000000
	.align		4
        /*001c*/ 	.word	0xfffffffc


//--------------------- .text._Z12matMulKernelPfS_S_i --------------------------
	.section	.text._Z12matMulKernelPfS_S_i,"ax",@progbits
	.align	128
        .global         _Z12matMulKernelPfS_S_i
        .type           _Z12matMulKernelPfS_S_i,@function
        .size           _Z12matMulKernelPfS_S_i,(.L_x_5 - _Z12matMulKernelPfS_S_i)
        .other          _Z12matMulKernelPfS_S_i,@"STO_CUDA_ENTRY STV_DEFAULT"
_Z12matMulKernelPfS_S_i:
.text._Z12matMulKernelPfS_S_i:
[----:B------:R-:W-:Y:S01]  /*0000*/  LDC R1, c[0x0][0x37c] ;  /* 0x0000df00ff017b82 */ /* 0x000fe20000000800 */
[----:B------:R-:W0:Y:S07]  /*0010*/  S2R R0, SR_TID.Y ;  /* 0x0000000000007919 */ /* 0x000e2e0000002200 */
[----:B------:R-:W0:Y:S01]  /*0020*/  S2UR UR4, SR_CTAID.Y ;  /* 0x00000000000479c3 */ /* 0x000e220000002600 */
[----:B------:R-:W1:Y:S01]  /*0030*/  LDCU UR20, c[0x0][0x398] ;  /* 0x00007300ff1477ac */ /* 0x000e620008000800 */
[----:B------:R-:W2:Y:S06]  /*0040*/  S2R R3, SR_TID.X ;  /* 0x0000000000037919 */ /* 0x000eac0000002100 */
[----:B------:R-:W0:Y:S08]  /*0050*/  LDC R13, c[0x0][0x364] ;  /* 0x0000d900ff0d7b82 */ /* 0x000e300000000800 */
[----:B------:R-:W2:Y:S08]  /*0060*/  S2UR UR5, SR_CTAID.X ;  /* 0x00000000000579c3 */ /* 0x000eb00000002500 */
[----:B------:R-:W2:Y:S01]  /*0070*/  LDC R2, c[0x0][0x360] ;  /* 0x0000d800ff027b82 */ /* 0x000ea20000000800 */
[----:B0-----:R-:W-:-:S02]  /*0080*/  IMAD R13, R13, UR4, R0 ;  /* 0x000000040d0d7c24 */ /* 0x001fc4000f8e0200 */
[----:B--2---:R-:W-:-:S05]  /*0090*/  IMAD R0, R2, UR5, R3 ;  /* 0x0000000502007c24 */ /* 0x004fca000f8e0203 */
[----:B------:R-:W-:-:S04]  /*00a0*/  VIMNMX R2, PT, PT, R13, R0, !PT ;  /* 0x000000000d027248 */ /* 0x000fc80007fe0100 */
[----:B-1----:R-:W-:-:S13]  /*00b0*/  ISETP.GE.AND P0, PT, R2, UR20, PT ;  /* 0x0000001402007c0c */ /* 0x002fda000bf06270 */
[----:B------:R-:W-:Y:S05]  /*00c0*/  @P0 EXIT ;  /* 0x000000000000094d */ /* 0x000fea0003800000 */
[----:B------:R-:W-:Y:S01]  /*00d0*/  UISETP.GE.U32.AND UP0, UPT, UR20, 0x8, UPT ;  /* 0x000000081400788c */ /* 0x000fe2000bf06070 */
[----:B------:R-:W-:Y:S02]  /*00e0*/  HFMA2 R12, -RZ, RZ, 0, 0 ;  /* 0x00000000ff0c7431 */ /* 0x000fe400000001ff */
[----:B------:R-:W-:Y:S01]  /*00f0*/  IMAD R13, R13, UR20, RZ ;  /* 0x000000140d0d7c24 */ /* 0x000fe2000f8e02ff */
[----:B------:R-:W-:Y:S01]  /*0100*/  UMOV UR4, URZ ;  /* 0x000000ff00047c82 */ /* 0x000fe20008000000 */
[----:B------:R-:W0:Y:S04]  /*0110*/  LDCU.64 UR18, c[0x0][0x358] ;  /* 0x00006b00ff1277ac */ /* 0x000e280008000a00 */
[----:B------:R-:W-:Y:S05]  /*0120*/  BRA.U !UP0, `(.L_x_0) ;  /* 0x0000000508047547 */ /* 0x000fea000b800000 */
[----:B------:R-:W1:Y:S01]  /*0130*/  LDCU.128 UR24, c[0x0][0x380] ;  /* 0x00007000ff1877ac */ /* 0x000e620008000c00 */
[----:B------:R-:W-:Y:S02]  /*0140*/  MOV R12, RZ ;  /* 0x000000ff000c7202 */ /* 0x000fe40000000f00 */
[----:B------:R-:W-:Y:S01]  /*0150*/  MOV R14, R0 ;  /* 0x00000000000e7202 */ /* 0x000fe20000000f00 */
[----:B------:R-:W-:-:S04]  /*0160*/  ULOP3.LUT UR4, UR20, 0x7ffffff8, URZ, 0xc0, !UPT ;  /* 0x7ffffff814047892 */ /* 0x000fc8000f8ec0ff */
[----:B------:R-:W-:Y:S01]  /*0170*/  UIADD3 UR5, UPT, UPT, -UR4, URZ, URZ ;  /* 0x000000ff04057290 */ /* 0x000fe2000fffe1ff */
[----:B-1----:R-:W-:Y:S01]  /*0180*/  MOV R2, UR24 ;  /* 0x0000001800027c02 */ /* 0x002fe20008000f00 */
[----:B------:R-:W-:Y:S01]  /*0190*/  UIMAD.WIDE UR6, UR20, 0x8, UR26 ;  /* 0x00000008140678a5 */ /* 0x000fe2000f8e021a */
[----:B------:R-:W-:Y:S01]  /*01a0*/  MOV R3, UR25 ;  /* 0x0000001900037c02 */ /* 0x000fe20008000f00 */
[----:B------:R-:W-:Y:S02]  /*01b0*/  UIMAD.WIDE UR8, UR20, 0xc, UR26 ;  /* 0x0000000c140878a5 */ /* 0x000fe4000f8e021a */
[----:B------:R-:W-:Y:S01]  /*01c0*/  UIMAD.WIDE UR10, UR20, 0x10, UR26 ;  /* 0x00000010140a78a5 */ /* 0x000fe2000f8e021a */
[----:B------:R-:W-:Y:S01]  /*01d0*/  IMAD.WIDE.U32 R2, R13, 0x4, R2 ;  /* 0x000000040d027825 */ /* 0x000fe200078e0002 */
[----:B------:R-:W-:Y:S02]  /*01e0*/  UIMAD.WIDE UR12, UR20, 0x14, UR26 ;  /* 0x00000014140c78a5 */ /* 0x000fe4000f8e021a */
[----:B------:R-:W-:Y:S01]  /*01f0*/  UIMAD.WIDE UR14, UR20, 0x18, UR26 ;  /* 0x00000018140e78a5 */ /* 0x000fe2000f8e021a */
[----:B------:R-:W-:Y:S01]  /*0200*/  IADD3 R2, P0, PT, R2, 0x10, RZ ;  /* 0x0000001002027810 */ /* 0x000fe20007f1e0ff */
[----:B------:R-:W-:-:S03]  /*0210*/  UIMAD.WIDE UR16, UR20, 0x1c, UR26 ;  /* 0x0000001c141078a5 */ /* 0x000fc6000f8e021a */
[----:B------:R-:W-:-:S09]  /*0220*/  IADD3.X R3, PT, PT, RZ, R3, RZ, P0, !PT ;  /* 0x00000003ff037210 */ /* 0x000fd200007fe4ff */
.L_x_1:
[----:B------:R-:W-:Y:S01]  /*0230*/  UIMAD.WIDE UR22, UR20, 0x4, UR26 ;  /* 0x00000004141678a5 */ /* 0x000fe2000f8e021a */
[----:B------:R-:W-:Y:S02]  /*0240*/  IMAD.MOV.U32 R23, RZ, RZ, 0x4 ;  /* 0x00000004ff177424 */ /* 0x000fe400078e00ff */
[----:B------:R-:W-:Y:S01]  /*0250*/  HFMA2 R11, -RZ, RZ, 0, 2.384185791015625e-07 ;  /* 0x00000004ff0b7431 */ /* 0x000fe200000001ff */
[----:B------:R-:W-:Y:S01]  /*0260*/  MOV R25, 0x4 ;  /* 0x0000000400197802 */ /* 0x000fe20000000f00 */
[----:B0-----:R-:W2:Y:S01]  /*0270*/  LDG.E R21, desc[UR18][R2.64+-0x10] ;  /* 0xfffff01202157981 */ /* 0x001ea2000c1e1900 */
[C---:B------:R-:W-:Y:S01]  /*0280*/  IMAD.WIDE R22, R14.reuse, R23, UR26 ;  /* 0x0000001a0e167e25 */ /* 0x040fe2000f8e0217 */
[----:B------:R-:W-:Y:S02]  /*0290*/  MOV R8, UR22 ;  /* 0x0000001600087c02 */ /* 0x000fe40008000f00 */
[----:B------:R-:W-:Y:S01]  /*02a0*/  MOV R9, UR23 ;  /* 0x0000001700097c02 */ /* 0x000fe20008000f00 */
[----:B------:R-:W3:Y:S02]  /*02b0*/  LDG.E R19, desc[UR18][R2.64+-0xc] ;  /* 0xfffff41202137981 */ /* 0x000ee4000c1e1900 */
[----:B------:R-:W-:-:S02]  /*02c0*/  IMAD.WIDE R8, R14, 0x4, R8 ;  /* 0x000000040e087825 */ /* 0x000fc400078e0208 */
[----:B------:R-:W2:Y:S01]  /*02d0*/  LDG.E R22, desc[UR18][R22.64] ;  /* 0x0000001216167981 */ /* 0x000ea2000c1e1900 */
[----:B------:R-:W-:Y:S01]  /*02e0*/  MOV R5, 0x4 ;  /* 0x0000000400057802 */ /* 0x000fe20000000f00 */
[C---:B------:R-:W-:Y:S02]  /*02f0*/  IMAD.WIDE R24, R14.reuse, R25, UR6 ;  /* 0x000000060e187e25 */ /* 0x040fe4000f8e0219 */
[----:B------:R0:W3:Y:S02]  /*0300*/  LDG.E R20, desc[UR18][R8.64] ;  /* 0x0000001208147981 */ /* 0x0000e4000c1e1900 */
[----:B------:R-:W-:Y:S02]  /*0310*/  IMAD.WIDE R10, R14, R11, UR8 ;  /* 0x000000080e0a7e25 */ /* 0x000fe4000f8e020b */
[----:B------:R-:W4:Y:S04]  /*0320*/  LDG.E R18, desc[UR18][R24.64] ;  /* 0x0000001218127981 */ /* 0x000f28000c1e1900 */
[----:B------:R-:W4:Y:S01]  /*0330*/  LDG.E R17, desc[UR18][R2.64+-0x8] ;  /* 0xfffff81202117981 */ /* 0x000f22000c1e1900 */
[----:B0-----:R-:W-:-:S02]  /*0340*/  HFMA2 R9, -RZ, RZ, 0, 2.384185791015625e-07 ;  /* 0x00000004ff097431 */ /* 0x001fc400000001ff */
[----:B------:R-:W-:Y:S01]  /*0350*/  IMAD.MOV.U32 R7, RZ, RZ, 0x4 ;  /* 0x00000004ff077424 */ /* 0x000fe200078e00ff */
[----:B------:R0:W5:Y:S01]  /*0360*/  LDG.E R16, desc[UR18][R10.64] ;  /* 0x000000120a107981 */ /* 0x000162000c1e1900 */
[----:B------:R-:W-:-:S03]  /*0370*/  IMAD.WIDE R4, R14, R5, UR10 ;  /* 0x0000000a0e047e25 */ /* 0x000fc6000f8e0205 */
[----:B------:R-:W5:Y:S01]  /*0380*/  LDG.E R15, desc[UR18][R2.64+-0x4] ;  /* 0xfffffc12020f7981 */ /* 0x000f62000c1e1900 */
[C---:B------:R-:W-:Y:S01]  /*0390*/  IMAD.WIDE R6, R14.reuse, R7, UR12 ;  /* 0x0000000c0e067e25 */ /* 0x040fe2000f8e0207 */
[----:B------:R-:W-:Y:S02]  /*03a0*/  MOV R27, 0x4 ;  /* 0x00000004001b7802 */ /* 0x000fe40000000f00 */
[----:B------:R1:W5:Y:S01]  /*03b0*/  LDG.E R4, desc[UR18][R4.64] ;  /* 0x0000001204047981 */ /* 0x000362000c1e1900 */
[----:B------:R-:W-:-:S03]  /*03c0*/  IMAD.WIDE R8, R14, R9, UR14 ;  /* 0x0000000e0e087e25 */ /* 0x000fc6000f8e0209 */
[----:B------:R-:W5:Y:S01]  /*03d0*/  LDG.E R23, desc[UR18][R2.64] ;  /* 0x0000001202177981 */ /* 0x000f62000c1e1900 */
[----:B0-----:R-:W-:-:S03]  /*03e0*/  IMAD.WIDE R10, R14, R27, UR16 ;  /* 0x000000100e0a7e25 */ /* 0x001fc6000f8e021b */
[----:B------:R-:W5:Y:S04]  /*03f0*/  LDG.E R7, desc[UR18][R6.64] ;  /* 0x0000001206077981 */ /* 0x000f68000c1e1900 */
[----:B------:R-:W5:Y:S04]  /*0400*/  LDG.E R24, desc[UR18][R2.64+0x4] ;  /* 0x0000041202187981 */ /* 0x000f68000c1e1900 */
[----:B------:R-:W5:Y:S04]  /*0410*/  LDG.E R8, desc[UR18][R8.64] ;  /* 0x0000001208087981 */ /* 0x000f68000c1e1900 */
[----:B------:R-:W5:Y:S04]  /*0420*/  LDG.E R25, desc[UR18][R2.64+0x8] ;  /* 0x0000081202197981 */ /* 0x000f68000c1e1900 */
[----:B------:R-:W5:Y:S04]  /*0430*/  LDG.E R10, desc[UR18][R10.64] ;  /* 0x000000120a0a7981 */ /* 0x000f68000c1e1900 */
[----:B------:R0:W5:Y:S01]  /*0440*/  LDG.E R27, desc[UR18][R2.64+0xc] ;  /* 0x00000c12021b7981 */ /* 0x000162000c1e1900 */
[----:B------:R-:W-:-:S04]  /*0450*/  UIADD3 UR5, UPT, UPT, UR5, 0x8, URZ ;  /* 0x0000000805057890 */ /* 0x000fc8000fffe0ff */
[----:B------:R-:W-:Y:S01]  /*0460*/  UISETP.NE.AND UP0, UPT, UR5, URZ, UPT ;  /* 0x000000ff0500728c */ /* 0x000fe2000bf05270 */
[----:B-1----:R-:W-:Y:S02]  /*0470*/  MOV R5, UR20 ;  /* 0x0000001400057c02 */ /* 0x002fe40008000f00 */
[----:B0-----:R-:W-:Y:S02]  /*0480*/  IADD3 R2, P0, PT, R2, 0x20, RZ ;  /* 0x0000002002027810 */ /* 0x001fe40007f1e0ff */
[----:B------:R-:W-:Y:S02]  /*0490*/  LEA R14, R5, R14, 0x3 ;  /* 0x0000000e050e7211 */ /* 0x000fe400078e18ff */
[----:B------:R-:W-:Y:S01]  /*04a0*/  IADD3.X R3, PT, PT, RZ, R3, RZ, P0, !PT ;  /* 0x00000003ff037210 */ /* 0x000fe200007fe4ff */
[----:B--2---:R-:W-:-:S04]  /*04b0*/  FFMA R22, R21, R22, R12 ;  /* 0x0000001615167223 */ /* 0x004fc8000000000c */
[----:B---3--:R-:W-:-:S04]  /*04c0*/  FFMA R20, R19, R20, R22 ;  /* 0x0000001413147223 */ /* 0x008fc80000000016 */
[----:B----4-:R-:W-:-:S04]  /*04d0*/  FFMA R18, R17, R18, R20 ;  /* 0x0000001211127223 */ /* 0x010fc80000000014 */
[----:B-----5:R-:W-:-:S04]  /*04e0*/  FFMA R16, R15, R16, R18 ;  /* 0x000000100f107223 */ /* 0x020fc80000000012 */
[----:B------:R-:W-:-:S04]  /*04f0*/  FFMA R23, R23, R4, R16 ;  /* 0x0000000417177223 */ /* 0x000fc80000000010 */
[----:B------:R-:W-:-:S04]  /*0500*/  FFMA R24, R24, R7, R23 ;  /* 0x0000000718187223 */ /* 0x000fc80000000017 */
[----:B------:R-:W-:-:S04]  /*0510*/  FFMA R8, R25, R8, R24 ;  /* 0x0000000819087223 */ /* 0x000fc80000000018 */
[----:B------:R-:W-:Y:S01]  /*0520*/  FFMA R12, R27, R10, R8 ;  /* 0x0000000a1b0c7223 */ /* 0x000fe20000000008 */
[----:B------:R-:W-:Y:S06]  /*0530*/  BRA.U UP0, `(.L_x_1) ;  /* 0xfffffffd003c7547 */ /* 0x000fec000b83ffff */
.L_x_0:
[----:B------:R-:W-:-:S04]  /*0540*/  ULOP3.LUT UR6, UR20, 0x7, URZ, 0xc0, !UPT ;  /* 0x0000000714067892 */ /* 0x000fc8000f8ec0ff */
[----:B------:R-:W-:-:S09]  /*0550*/  UISETP.NE.AND UP0, UPT, UR6, URZ, UPT ;  /* 0x000000ff0600728c */ /* 0x000fd2000bf05270 */
[----:B------:R-:W-:Y:S05]  /*0560*/  BRA.U !UP0, `(.L_x_2) ;  /* 0x0000000508387547 */ /* 0x000fea000b800000 */
[----:B------:R-:W-:Y:S02]  /*0570*/  UISETP.GE.U32.AND UP0, UPT, UR6, 0x4, UPT ;  /* 0x000000040600788c */ /* 0x000fe4000bf06070 */
[----:B------:R-:W-:-:S04]  /*0580*/  ULOP3.LUT UR5, UR20, 0x3, URZ, 0xc0, !UPT ;  /* 0x0000000314057892 */ /* 0x000fc8000f8ec0ff */
[----:B------:R-:W-:-:S03]  /*0590*/  UISETP.NE.AND UP1, UPT, UR5, URZ, UPT ;  /* 0x000000ff0500728c */ /* 0x000fc6000bf25270 */
[----:B------:R-:W-:Y:S08]  /*05a0*/  BRA.U !UP0, `(.L_x_3) ;  /* 0x00000001087c7547 */ /* 0x000ff0000b800000 */
[----:B------:R-:W1:Y:S01]  /*05b0*/  LDC.64 R6, c[0x0][0x388] ;  /* 0x0000e200ff067b82 */ /* 0x000e620000000a00 */
[----:B------:R-:W2:Y:S01]  /*05c0*/  LDCU.64 UR6, c[0x0][0x380] ;  /* 0x00007000ff0677ac */ /* 0x000ea20008000a00 */
[----:B------:R-:W-:Y:S01]  /*05d0*/  IMAD.U32 R9, RZ, RZ, UR4 ;  /* 0x00000004ff097e24 */ /* 0x000fe2000f8e00ff */
[C---:B------:R-:W-:Y:S02]  /*05e0*/  IADD3 R3, PT, PT, R13.reuse, UR4, RZ ;  /* 0x000000040d037c10 */ /* 0x040fe4000fffe0ff */
[----:B------:R-:W-:Y:S01]  /*05f0*/  IADD3 R10, P0, PT, R13, UR4, RZ ;  /* 0x000000040d0a7c10 */ /* 0x000fe2000ff1e0ff */
[----:B------:R-:W-:Y:S01]  /*0600*/  IMAD R9, R9, UR20, R0 ;  /* 0x0000001409097c24 */ /* 0x000fe2000f8e0200 */
[----:B------:R-:W-:Y:S01]  /*0610*/  MOV R11, UR20 ;  /* 0x00000014000b7c02 */ /* 0x000fe20008000f00 */
[----:B------:R-:W3:Y:S01]  /*0620*/  LDC.64 R4, c[0x0][0x380] ;  /* 0x0000e000ff047b82 */ /* 0x000ee20000000a00 */
[----:B------:R-:W-:Y:S01]  /*0630*/  MOV R15, UR20 ;  /* 0x00000014000f7c02 */ /* 0x000fe20008000f00 */
[----:B-1----:R-:W-:Y:S01]  /*0640*/  IMAD.WIDE R6, R9, 0x4, R6 ;  /* 0x0000000409067825 */ /* 0x002fe200078e0206 */
[----:B------:R-:W-:-:S05]  /*0650*/  MOV R9, UR20 ;  /* 0x0000001400097c02 */ /* 0x000fca0008000f00 */
[----:B------:R-:W-:Y:S02]  /*0660*/  IMAD.WIDE R8, R9, 0x4, R6 ;  /* 0x0000000409087825 */ /* 0x000fe400078e0206 */
[----:B0-----:R-:W4:Y:S02]  /*0670*/  LDG.E R6, desc[UR18][R6.64] ;  /* 0x0000001206067981 */ /* 0x001f24000c1e1900 */
[----:B---3--:R-:W-:Y:S01]  /*0680*/  IMAD.WIDE.U32 R4, R3, 0x4, R4 ;  /* 0x0000000403047825 */ /* 0x008fe200078e0004 */
[----:B------:R-:W-:Y:S01]  /*0690*/  IADD3.X R3, PT, PT, RZ, RZ, RZ, P0, !PT ;  /* 0x000000ffff037210 */ /* 0x000fe200007fe4ff */
[----:B------:R-:W3:Y:S01]  /*06a0*/  LDG.E R17, desc[UR18][R8.64] ;  /* 0x0000001208117981 */ /* 0x000ee2000c1e1900 */
[----:B--2---:R-:W-:-:S03]  /*06b0*/  LEA R2, P0, R10, UR6, 0x2 ;  /* 0x000000060a027c11 */ /* 0x004fc6000f8010ff */
[----:B------:R-:W4:Y:S01]  /*06c0*/  LDG.E R5, desc[UR18][R4.64] ;  /* 0x0000001204057981 */ /* 0x000f22000c1e1900 */
[----:B------:R-:W-:Y:S01]  /*06d0*/  LEA.HI.X R3, R10, UR7, R3, 0x2, P0 ;  /* 0x000000070a037c11 */ /* 0x000fe200080f1403 */
[----:B------:R-:W-:-:S04]  /*06e0*/  IMAD.WIDE R10, R11, 0x4, R8 ;  /* 0x000000040b0a7825 */ /* 0x000fc800078e0208 */
[----:B------:R-:W3:Y:S01]  /*06f0*/  LDG.E R16, desc[UR18][R2.64+0x4] ;  /* 0x0000041202107981 */ /* 0x000ee2000c1e1900 */
[----:B------:R-:W-:-:S03]  /*0700*/  IMAD.WIDE R14, R15, 0x4, R10 ;  /* 0x000000040f0e7825 */ /* 0x000fc600078e020a */
[----:B------:R-:W2:Y:S04]  /*0710*/  LDG.E R19, desc[UR18][R10.64] ;  /* 0x000000120a137981 */ /* 0x000ea8000c1e1900 */
[----:B------:R-:W2:Y:S04]  /*0720*/  LDG.E R18, desc[UR18][R2.64+0x8] ;  /* 0x0000081202127981 */ /* 0x000ea8000c1e1900 */
[----:B------:R-:W5:Y:S04]  /*0730*/  LDG.E R20, desc[UR18][R2.64+0xc] ;  /* 0x00000c1202147981 */ /* 0x000f68000c1e1900 */
[----:B------:R-:W5:Y:S01]  /*0740*/  LDG.E R14, desc[UR18][R14.64] ;  /* 0x000000120e0e7981 */ /* 0x000f62000c1e1900 */
[----:B------:R-:W-:Y:S01]  /*0750*/  UIADD3 UR4, UPT, UPT, UR4, 0x4, URZ ;  /* 0x0000000404047890 */ /* 0x000fe2000fffe0ff */
[----:B----4-:R-:W-:-:S04]  /*0760*/  FFMA R5, R5, R6, R12 ;  /* 0x0000000605057223 */ /* 0x010fc8000000000c */
[----:B---3--:R-:W-:-:S04]  /*0770*/  FFMA R5, R16, R17, R5 ;  /* 0x0000001110057223 */ /* 0x008fc80000000005 */
[----:B--2---:R-:W-:-:S04]  /*0780*/  FFMA R5, R18, R19, R5 ;  /* 0x0000001312057223 */ /* 0x004fc80000000005 */
[----:B-----5:R-:W-:-:S07]  /*0790*/  FFMA R12, R20, R14, R5 ;  /* 0x0000000e140c7223 */ /* 0x020fce0000000005 */
.L_x_3:
[----:B------:R-:W-:Y:S05]  /*07a0*/  BRA.U !UP1, `(.L_x_2) ;  /* 0x0000000109a87547 */ /* 0x000fea000b800000 */
[----:B------:R-:W-:Y:S01]  /*07b0*/  UISETP.NE.AND UP0, UPT, UR5, 0x1, UPT ;  /* 0x000000010500788c */ /* 0x000fe2000bf05270 */
[----:B------:R-:W-:Y:S01]  /*07c0*/  MOV R7, UR4 ;  /* 0x0000000400077c02 */ /* 0x000fe20008000f00 */
[----:B------:R-:W-:Y:S02]  /*07d0*/  ULOP3.LUT UR5, UR20, 0x1, URZ, 0xc0, !UPT ;  /* 0x0000000114057892 */ /* 0x000fe4000f8ec0ff */
[----:B------:R-:W-:Y:S02]  /*07e0*/  MOV R15, UR20 ;  /* 0x00000014000f7c02 */ /* 0x000fe40008000f00 */
[----:B------:R-:W-:Y:S01]  /*07f0*/  UISETP.NE.U32.AND UP1, UPT, UR5, 0x1, UPT ;  /* 0x000000010500788c */ /* 0x000fe2000bf25070 */
[----:B------:R-:W-:-:S04]  /*0800*/  PLOP3.LUT P1, PT, PT, PT, UP0, 0x80, 0x8 ;  /* 0x000000000008781c */ /* 0x000fc80003f2f008 */
[----:B------:R-:W1:Y:S01]  /*0810*/  @UP0 LDCU.128 UR8, c[0x0][0x380] ;  /* 0x00007000ff0807ac */ /* 0x000e620008000c00 */
[----:B------:R-:W-:Y:S01]  /*0820*/  PLOP3.LUT P0, PT, PT, PT, UP1, 0x80, 0x8 ;  /* 0x000000000008781c */ /* 0x000fe20003f0f018 */
[----:B------:R-:W2:Y:S04]  /*0830*/  @UP0 LDCU.64 UR6, c[0x0][0x380] ;  /* 0x00007000ff0607ac */ /* 0x000ea80008000a00 */
[----:B------:R-:W3:Y:S03]  /*0840*/  @!UP1 LDCU.128 UR12, c[0x0][0x380] ;  /* 0x00007000ff0c97ac */ /* 0x000ee60008000c00 */
[C---:B------:R-:W-:Y:S02]  /*0850*/  @P1 IADD3 R3, PT, PT, R13.reuse, UR4, RZ ;  /* 0x000000040d031c10 */ /* 0x040fe4000fffe0ff */
[----:B------:R-:W-:Y:S01]  /*0860*/  @P1 IADD3 R6, P2, PT, R13, UR4, RZ ;  /* 0x000000040d061c10 */ /* 0x000fe2000ff5e0ff */
[----:B------:R-:W-:Y:S01]  /*0870*/  @UP0 UIADD3 UR4, UPT, UPT, UR4, 0x2, URZ ;  /* 0x0000000204040890 */ /* 0x000fe2000fffe0ff */
[----:B-1----:R-:W-:Y:S01]  /*0880*/  MOV R11, UR9 ;  /* 0x00000009000b7c02 */ /* 0x002fe20008000f00 */
[----:B------:R-:W-:Y:S01]  /*0890*/  IMAD.U32 R10, RZ, RZ, UR8 ;  /* 0x00000008ff0a7e24 */ /* 0x000fe2000f8e00ff */
[----:B------:R-:W-:-:S02]  /*08a0*/  MOV R4, UR10 ;  /* 0x0000000a00047c02 */ /* 0x000fc40008000f00 */
[----:B------:R-:W-:Y:S01]  /*08b0*/  MOV R5, UR11 ;  /* 0x0000000b00057c02 */ /* 0x000fe20008000f00 */
[----:B------:R-:W-:-:S04]  /*08c0*/  @P1 IMAD.WIDE.U32 R10, R3, 0x4, R10 ;  /* 0x00000004030a1825 */ /* 0x000fc800078e000a */
[----:B------:R-:W-:Y:S01]  /*08d0*/  @P1 IMAD R3, R7, UR20, R0 ;  /* 0x0000001407031c24 */ /* 0x000fe2000f8e0200 */
[----:B------:R-:W-:Y:S01]  /*08e0*/  @P1 IADD3.X R7, PT, PT, RZ, RZ, RZ, P2, !PT ;  /* 0x000000ffff071210 */ /* 0x000fe200017fe4ff */
[----:B------:R-:W-:Y:S01]  /*08f0*/  IMAD.U32 R19, RZ, RZ, UR4 ;  /* 0x00000004ff137e24 */ /* 0x000fe2000f8e00ff */
[C---:B--2---:R-:W-:Y:S01]  /*0900*/  @P1 LEA R2, P2, R6.reuse, UR6, 0x2 ;  /* 0x0000000606021c11 */ /* 0x044fe2000f8410ff */
[----:B------:R-:W-:Y:S01]  /*0910*/  @P1 IMAD.WIDE R4, R3, 0x4, R4 ;  /* 0x0000000403041825 */ /* 0x000fe200078e0204 */
[----:B------:R-:W-:Y:S01]  /*0920*/  @!P0 IADD3 R17, PT, PT, R13, UR4, RZ ;  /* 0x000000040d118c10 */ /* 0x000fe2000fffe0ff */
[----:B0-----:R-:W2:Y:S01]  /*0930*/  @P1 LDG.E R11, desc[UR18][R10.64] ;  /* 0x000000120a0b1981 */ /* 0x001ea2000c1e1900 */
[----:B------:R-:W-:Y:S01]  /*0940*/  @P1 LEA.HI.X R3, R6, UR7, R7, 0x2, P2 ;  /* 0x0000000706031c11 */ /* 0x000fe200090f1407 */
[----:B------:R-:W-:Y:S01]  /*0950*/  @!P0 IMAD R19, R19, UR20, R0 ;  /* 0x0000001413138c24 */ /* 0x000fe2000f8e0200 */
[----:B---3--:R-:W-:Y:S01]  /*0960*/  MOV R6, UR12 ;  /* 0x0000000c00067c02 */ /* 0x008fe20008000f00 */
[----:B------:R-:W-:Y:S01]  /*0970*/  @P1 IMAD.WIDE R14, R15, 0x4, R4 ;  /* 0x000000040f0e1825 */ /* 0x000fe200078e0204 */
[----:B------:R-:W-:Y:S01]  /*0980*/  MOV R7, UR13 ;  /* 0x0000000d00077c02 */ /* 0x000fe20008000f00 */
[----:B------:R-:W2:Y:S01]  /*0990*/  @P1 LDG.E R4, desc[UR18][R4.64] ;  /* 0x0000001204041981 */ /* 0x000ea2000c1e1900 */
[----:B------:R-:W-:-:S02]  /*09a0*/  MOV R8, UR14 ;  /* 0x0000000e00087c02 */ /* 0x000fc40008000f00 */
[----:B------:R-:W-:Y:S01]  /*09b0*/  MOV R9, UR15 ;  /* 0x0000000f00097c02 */ /* 0x000fe20008000f00 */
[----:B------:R-:W-:Y:S01]  /*09c0*/  @!P0 IMAD.WIDE.U32 R6, R17, 0x4, R6 ;  /* 0x0000000411068825 */ /* 0x000fe200078e0006 */
[----:B------:R-:W3:Y:S03]  /*09d0*/  @P1 LDG.E R14, desc[UR18][R14.64] ;  /* 0x000000120e0e1981 */ /* 0x000ee6000c1e1900 */
[----:B------:R-:W-:Y:S01]  /*09e0*/  @!P0 IMAD.WIDE R8, R19, 0x4, R8 ;  /* 0x0000000413088825 */ /* 0x000fe200078e0208 */
[----:B------:R-:W3:Y:S04]  /*09f0*/  @P1 LDG.E R2, desc[UR18][R2.64+0x4] ;  /* 0x0000041202021981 */ /* 0x000ee8000c1e1900 */
[----:B------:R-:W4:Y:S04]  /*0a00*/  @!P0 LDG.E R7, desc[UR18][R6.64] ;  /* 0x0000001206078981 */ /* 0x000f28000c1e1900 */
[----:B------:R-:W4:Y:S01]  /*0a10*/  @!P0 LDG.E R8, desc[UR18][R8.64] ;  /* 0x0000001208088981 */ /* 0x000f22000c1e1900 */
[----:B--2---:R-:W-:-:S04]  /*0a20*/  @P1 FFMA R11, R11, R4, R12 ;  /* 0x000000040b0b1223 */ /* 0x004fc8000000000c */
[----:B---3--:R-:W-:-:S04]  /*0a30*/  @P1 FFMA R12, R2, R14, R11 ;  /* 0x0000000e020c1223 */ /* 0x008fc8000000000b */
[----:B----4-:R-:W-:-:S07]  /*0a40*/  @!P0 FFMA R12, R7, R8, R12 ;  /* 0x00000008070c8223 */ /* 0x010fce000000000c */
.L_x_2:
[----:B------:R-:W1:Y:S01]  /*0a50*/  LDC.64 R2, c[0x0][0x390] ;  /* 0x0000e400ff027b82 */ /* 0x000e620000000a00 */
[----:B------:R-:W-:-:S05]  /*0a60*/  IADD3 R13, PT, PT, R0, R13, RZ ;  /* 0x0000000d000d7210 */ /* 0x000fca0007ffe0ff */
[----:B-1----:R-:W-:-:S05]  /*0a70*/  IMAD.WIDE R2, R13, 0x4, R2 ;  /* 0x000000040d027825 */ /* 0x002fca00078e0202 */
[----:B0-----:R-:W-:Y:S01]  /*0a80*/  STG.E desc[UR18][R2.64], R12 ;  /* 0x0000000c02007986 */ /* 0x001fe2000c101912 */
[----:B------:R-:W-:Y:S05]  /*0a90*/  EXIT ;  /* 0x000000000000794d */ /* 0x000fea0003800000 */
.L_x_4:
[----:B------:R-:W-:-:S00]  /*0aa0*/  BRA `(.L_x_4) ;  /* 0xfffffffc00fc7947 */ /* 0x000fc0000383ffff */
[----:B------:R-:W-:-:S00]  /*0ab0*/  NOP ;  /* 0x0000000000007918 */ /* 0x000fc00000000000 */
        /* <DEDUP_REMOVED lines=12> */
.L_x_5:


//--------------------- .nv.shared.reserved.0     --------------------------
	.section	.nv.shared.reserved.0,"aw",@nobits
	.weak		__nv_reservedSMEM_offset_0_alias
	.size		__nv_reservedSMEM_offset_0_alias, 0, 64
	.other		__nv_reservedSMEM_offset_0_alias,@"STO_CUDA_RESERVED_SHARED STV_DEFAULT"
__nv_reservedSMEM_offset_0_alias:
	.zero		0
	.zero		64


//--------------------- .nv.constant0._Z12matMulKernelPfS_S_i --------------------------
	.section	.nv.constant0._Z12matMulKernelPfS_S_i,"a",@progbits
	.sectionflags	@""
	.align	4
.nv.constant0._Z12matMulKernelPfS_S_i:
	.zero		924


//--------------------- SYMBOLS --------------------------

	.type		.nv.reservedSmem.offset0,@object
	.size		.nv.reservedSmem.offset0,0x4
